//
// Generated by NVIDIA NVVM Compiler
//
// Compiler Build ID: CL-36424714
// Cuda compilation tools, release 13.0, V13.0.88
// Based on NVVM 20.0.0
//

.version 9.0
.target sm_100
.address_size 64

	// .globl	_Z15matrix_multiplyPiS_S_m
// _ZZ15matrix_multiplyPiS_S_mE3s_M has been demoted
// _ZZ15matrix_multiplyPiS_S_mE3s_N has been demoted

.visible .entry _Z15matrix_multiplyPiS_S_m(
	.param .u64 .ptr .align 1 _Z15matrix_multiplyPiS_S_m_param_0,
	.param .u64 .ptr .align 1 _Z15matrix_multiplyPiS_S_m_param_1,
	.param .u64 .ptr .align 1 _Z15matrix_multiplyPiS_S_m_param_2,
	.param .u64 _Z15matrix_multiplyPiS_S_m_param_3
)
{
	.reg .pred 	%p<5>;
	.reg .b32 	%r<210>;
	.reg .b64 	%rd<57>;
	// demoted variable
	.shared .align 4 .b8 _ZZ15matrix_multiplyPiS_S_mE3s_M[1024];
	// demoted variable
	.shared .align 4 .b8 _ZZ15matrix_multiplyPiS_S_mE3s_N[1024];
	ld.param.u64 	%rd8, [_Z15matrix_multiplyPiS_S_m_param_3];
	mov.u32 	%r1, %tid.x;
	mov.u32 	%r2, %tid.y;
	mov.u32 	%r20, %ctaid.y;
	mov.u32 	%r21, %ntid.y;
	mad.lo.s32 	%r3, %r20, %r21, %r2;
	shr.u64 	%rd1, %rd8, 4;
	setp.lt.u64 	%p1, %rd8, 16;
	mov.b32 	%r209, 0;
	@%p1 bra 	$L__BB0_7;
	shl.b32 	%r24, %r2, 6;
	mov.u32 	%r25, _ZZ15matrix_multiplyPiS_S_mE3s_M;
	add.s32 	%r4, %r25, %r24;
	setp.eq.s64 	%p2, %rd1, 1;
	mov.b32 	%r207, 0;
	mov.u32 	%r209, %r207;
	@%p2 bra 	$L__BB0_5;
	and.b64  	%rd56, %rd1, 1152921504606846974;
	mov.b32 	%r209, 0;
	mov.b32 	%r204, 16;
	cvt.u64.u32 	%rd10, %r3;
	mul.lo.s64 	%rd11, %rd8, %rd10;
	shl.b32 	%r30, %r1, 2;
	cvt.u64.u32 	%rd22, %r1;
	mov.u32 	%r202, %r1;
	mov.u32 	%r203, %r2;
$L__BB0_3:
	ld.param.u64 	%rd53, [_Z15matrix_multiplyPiS_S_m_param_1];
	ld.param.u64 	%rd51, [_Z15matrix_multiplyPiS_S_m_param_0];
	add.s32 	%r28, %r204, -16;
	cvt.u64.u32 	%rd9, %r202;
	add.s64 	%rd12, %rd11, %rd9;
	cvta.to.global.u64 	%rd13, %rd51;
	shl.b64 	%rd14, %rd12, 2;
	add.s64 	%rd15, %rd13, %rd14;
	ld.global.u32 	%r29, [%rd15];
	add.s32 	%r31, %r4, %r30;
	st.shared.u32 	[%r31], %r29;
	cvt.u64.u32 	%rd16, %r203;
	mov.u32 	%r32, %ctaid.x;
	mov.u32 	%r33, %ntid.x;
	mad.lo.s32 	%r34, %r32, %r33, %r1;
	cvt.s64.s32 	%rd17, %r34;
	mad.lo.s64 	%rd18, %rd8, %rd16, %rd17;
	cvta.to.global.u64 	%rd19, %rd53;
	shl.b64 	%rd20, %rd18, 2;
	add.s64 	%rd21, %rd19, %rd20;
	ld.global.u32 	%r35, [%rd21];
	mov.u32 	%r37, _ZZ15matrix_multiplyPiS_S_mE3s_N;
	add.s32 	%r38, %r37, %r30;
	add.s32 	%r39, %r38, %r24;
	st.shared.u32 	[%r39], %r35;
	bar.sync 	0;
	ld.shared.u32 	%r40, [%r4];
	ld.shared.u32 	%r41, [%r38];
	mad.lo.s32 	%r42, %r41, %r40, %r209;
	ld.shared.u32 	%r43, [%r4+4];
	ld.shared.u32 	%r44, [%r38+64];
	mad.lo.s32 	%r45, %r44, %r43, %r42;
	ld.shared.u32 	%r46, [%r4+8];
	ld.shared.u32 	%r47, [%r38+128];
	mad.lo.s32 	%r48, %r47, %r46, %r45;
	ld.shared.u32 	%r49, [%r4+12];
	ld.shared.u32 	%r50, [%r38+192];
	mad.lo.s32 	%r51, %r50, %r49, %r48;
	ld.shared.u32 	%r52, [%r4+16];
	ld.shared.u32 	%r53, [%r38+256];
	mad.lo.s32 	%r54, %r53, %r52, %r51;
	ld.shared.u32 	%r55, [%r4+20];
	ld.shared.u32 	%r56, [%r38+320];
	mad.lo.s32 	%r57, %r56, %r55, %r54;
	ld.shared.u32 	%r58, [%r4+24];
	ld.shared.u32 	%r59, [%r38+384];
	mad.lo.s32 	%r60, %r59, %r58, %r57;
	ld.shared.u32 	%r61, [%r4+28];
	ld.shared.u32 	%r62, [%r38+448];
	mad.lo.s32 	%r63, %r62, %r61, %r60;
	ld.shared.u32 	%r64, [%r4+32];
	ld.shared.u32 	%r65, [%r38+512];
	mad.lo.s32 	%r66, %r65, %r64, %r63;
	ld.shared.u32 	%r67, [%r4+36];
	ld.shared.u32 	%r68, [%r38+576];
	mad.lo.s32 	%r69, %r68, %r67, %r66;
	ld.shared.u32 	%r70, [%r4+40];
	ld.shared.u32 	%r71, [%r38+640];
	mad.lo.s32 	%r72, %r71, %r70, %r69;
	ld.shared.u32 	%r73, [%r4+44];
	ld.shared.u32 	%r74, [%r38+704];
	mad.lo.s32 	%r75, %r74, %r73, %r72;
	ld.shared.u32 	%r76, [%r4+48];
	ld.shared.u32 	%r77, [%r38+768];
	mad.lo.s32 	%r78, %r77, %r76, %r75;
	ld.shared.u32 	%r79, [%r4+52];
	ld.shared.u32 	%r80, [%r38+832];
	mad.lo.s32 	%r81, %r80, %r79, %r78;
	ld.shared.u32 	%r82, [%r4+56];
	ld.shared.u32 	%r83, [%r38+896];
	mad.lo.s32 	%r84, %r83, %r82, %r81;
	ld.shared.u32 	%r85, [%r4+60];
	ld.shared.u32 	%r86, [%r38+960];
	mad.lo.s32 	%r87, %r86, %r85, %r84;
	bar.sync 	0;
	cvt.u64.u32 	%rd23, %r28;
	add.s64 	%rd24, %rd23, %rd22;
	add.s64 	%rd25, %rd11, %rd24;
	shl.b64 	%rd26, %rd25, 2;
	add.s64 	%rd27, %rd13, %rd26;
	ld.global.u32 	%r88, [%rd27+64];
	st.shared.u32 	[%r31], %r88;
	add.s32 	%r89, %r203, 16;
	cvt.u64.u32 	%rd28, %r89;
	mad.lo.s64 	%rd29, %rd8, %rd28, %rd17;
	shl.b64 	%rd30, %rd29, 2;
	add.s64 	%rd31, %rd19, %rd30;
	ld.global.u32 	%r90, [%rd31];
	st.shared.u32 	[%r39], %r90;
	bar.sync 	0;
	ld.shared.u32 	%r91, [%r4];
	ld.shared.u32 	%r92, [%r38];
	mad.lo.s32 	%r93, %r92, %r91, %r87;
	ld.shared.u32 	%r94, [%r4+4];
	ld.shared.u32 	%r95, [%r38+64];
	mad.lo.s32 	%r96, %r95, %r94, %r93;
	ld.shared.u32 	%r97, [%r4+8];
	ld.shared.u32 	%r98, [%r38+128];
	mad.lo.s32 	%r99, %r98, %r97, %r96;
	ld.shared.u32 	%r100, [%r4+12];
	ld.shared.u32 	%r101, [%r38+192];
	mad.lo.s32 	%r102, %r101, %r100, %r99;
	ld.shared.u32 	%r103, [%r4+16];
	ld.shared.u32 	%r104, [%r38+256];
	mad.lo.s32 	%r105, %r104, %r103, %r102;
	ld.shared.u32 	%r106, [%r4+20];
	ld.shared.u32 	%r107, [%r38+320];
	mad.lo.s32 	%r108, %r107, %r106, %r105;
	ld.shared.u32 	%r109, [%r4+24];
	ld.shared.u32 	%r110, [%r38+384];
	mad.lo.s32 	%r111, %r110, %r109, %r108;
	ld.shared.u32 	%r112, [%r4+28];
	ld.shared.u32 	%r113, [%r38+448];
	mad.lo.s32 	%r114, %r113, %r112, %r111;
	ld.shared.u32 	%r115, [%r4+32];
	ld.shared.u32 	%r116, [%r38+512];
	mad.lo.s32 	%r117, %r116, %r115, %r114;
	ld.shared.u32 	%r118, [%r4+36];
	ld.shared.u32 	%r119, [%r38+576];
	mad.lo.s32 	%r120, %r119, %r118, %r117;
	ld.shared.u32 	%r121, [%r4+40];
	ld.shared.u32 	%r122, [%r38+640];
	mad.lo.s32 	%r123, %r122, %r121, %r120;
	ld.shared.u32 	%r124, [%r4+44];
	ld.shared.u32 	%r125, [%r38+704];
	mad.lo.s32 	%r126, %r125, %r124, %r123;
	ld.shared.u32 	%r127, [%r4+48];
	ld.shared.u32 	%r128, [%r38+768];
	mad.lo.s32 	%r129, %r128, %r127, %r126;
	ld.shared.u32 	%r130, [%r4+52];
	ld.shared.u32 	%r131, [%r38+832];
	mad.lo.s32 	%r132, %r131, %r130, %r129;
	ld.shared.u32 	%r133, [%r4+56];
	ld.shared.u32 	%r134, [%r38+896];
	mad.lo.s32 	%r135, %r134, %r133, %r132;
	ld.shared.u32 	%r136, [%r4+60];
	ld.shared.u32 	%r137, [%r38+960];
	mad.lo.s32 	%r209, %r137, %r136, %r135;
	bar.sync 	0;
	add.s32 	%r204, %r204, 32;
	add.s32 	%r203, %r203, 32;
	add.s32 	%r202, %r202, 32;
	add.s64 	%rd56, %rd56, -2;
	setp.ne.s64 	%p3, %rd56, 0;
	@%p3 bra 	$L__BB0_3;
	add.s32 	%r207, %r204, -16;
$L__BB0_5:
	and.b64  	%rd32, %rd8, 16;
	setp.eq.s64 	%p4, %rd32, 0;
	@%p4 bra 	$L__BB0_7;
	ld.param.u64 	%rd54, [_Z15matrix_multiplyPiS_S_m_param_1];
	ld.param.u64 	%rd52, [_Z15matrix_multiplyPiS_S_m_param_0];
	add.s32 	%r138, %r207, %r1;
	cvt.u64.u32 	%rd33, %r138;
	cvt.u64.u32 	%rd34, %r3;
	mad.lo.s64 	%rd35, %rd8, %rd34, %rd33;
	cvta.to.global.u64 	%rd36, %rd52;
	shl.b64 	%rd37, %rd35, 2;
	add.s64 	%rd38, %rd36, %rd37;
	ld.global.u32 	%r139, [%rd38];
	shl.b32 	%r140, %r1, 2;
	add.s32 	%r141, %r4, %r140;
	st.shared.u32 	[%r141], %r139;
	add.s32 	%r142, %r207, %r2;
	cvt.u64.u32 	%rd39, %r142;
	mov.u32 	%r143, %ctaid.x;
	mov.u32 	%r144, %ntid.x;
	mad.lo.s32 	%r145, %r143, %r144, %r1;
	cvt.s64.s32 	%rd40, %r145;
	mad.lo.s64 	%rd41, %rd8, %rd39, %rd40;
	cvta.to.global.u64 	%rd42, %rd54;
	shl.b64 	%rd43, %rd41, 2;
	add.s64 	%rd44, %rd42, %rd43;
	ld.global.u32 	%r146, [%rd44];
	mov.u32 	%r148, _ZZ15matrix_multiplyPiS_S_mE3s_N;
	add.s32 	%r149, %r148, %r140;
	add.s32 	%r150, %r149, %r24;
	st.shared.u32 	[%r150], %r146;
	bar.sync 	0;
	ld.shared.u32 	%r151, [%r4];
	ld.shared.u32 	%r152, [%r149];
	mad.lo.s32 	%r153, %r152, %r151, %r209;
	ld.shared.u32 	%r154, [%r4+4];
	ld.shared.u32 	%r155, [%r149+64];
	mad.lo.s32 	%r156, %r155, %r154, %r153;
	ld.shared.u32 	%r157, [%r4+8];
	ld.shared.u32 	%r158, [%r149+128];
	mad.lo.s32 	%r159, %r158, %r157, %r156;
	ld.shared.u32 	%r160, [%r4+12];
	ld.shared.u32 	%r161, [%r149+192];
	mad.lo.s32 	%r162, %r161, %r160, %r159;
	ld.shared.u32 	%r163, [%r4+16];
	ld.shared.u32 	%r164, [%r149+256];
	mad.lo.s32 	%r165, %r164, %r163, %r162;
	ld.shared.u32 	%r166, [%r4+20];
	ld.shared.u32 	%r167, [%r149+320];
	mad.lo.s32 	%r168, %r167, %r166, %r165;
	ld.shared.u32 	%r169, [%r4+24];
	ld.shared.u32 	%r170, [%r149+384];
	mad.lo.s32 	%r171, %r170, %r169, %r168;
	ld.shared.u32 	%r172, [%r4+28];
	ld.shared.u32 	%r173, [%r149+448];
	mad.lo.s32 	%r174, %r173, %r172, %r171;
	ld.shared.u32 	%r175, [%r4+32];
	ld.shared.u32 	%r176, [%r149+512];
	mad.lo.s32 	%r177, %r176, %r175, %r174;
	ld.shared.u32 	%r178, [%r4+36];
	ld.shared.u32 	%r179, [%r149+576];
	mad.lo.s32 	%r180, %r179, %r178, %r177;
	ld.shared.u32 	%r181, [%r4+40];
	ld.shared.u32 	%r182, [%r149+640];
	mad.lo.s32 	%r183, %r182, %r181, %r180;
	ld.shared.u32 	%r184, [%r4+44];
	ld.shared.u32 	%r185, [%r149+704];
	mad.lo.s32 	%r186, %r185, %r184, %r183;
	ld.shared.u32 	%r187, [%r4+48];
	ld.shared.u32 	%r188, [%r149+768];
	mad.lo.s32 	%r189, %r188, %r187, %r186;
	ld.shared.u32 	%r190, [%r4+52];
	ld.shared.u32 	%r191, [%r149+832];
	mad.lo.s32 	%r192, %r191, %r190, %r189;
	ld.shared.u32 	%r193, [%r4+56];
	ld.shared.u32 	%r194, [%r149+896];
	mad.lo.s32 	%r195, %r194, %r193, %r192;
	ld.shared.u32 	%r196, [%r4+60];
	ld.shared.u32 	%r197, [%r149+960];
	mad.lo.s32 	%r209, %r197, %r196, %r195;
	bar.sync 	0;
$L__BB0_7:
	ld.param.u64 	%rd55, [_Z15matrix_multiplyPiS_S_m_param_2];
	cvta.to.global.u64 	%rd45, %rd55;
	cvt.u64.u32 	%rd46, %r3;
	mov.u32 	%r198, %ctaid.x;
	mov.u32 	%r199, %ntid.x;
	mov.u32 	%r200, %tid.x;
	mad.lo.s32 	%r201, %r198, %r199, %r200;
	cvt.s64.s32 	%rd47, %r201;
	mad.lo.s64 	%rd48, %rd8, %rd46, %rd47;
	shl.b64 	%rd49, %rd48, 2;
	add.s64 	%rd50, %rd45, %rd49;
	st.global.u32 	[%rd50], %r209;
	ret;

}


// ===== COMPILED SASS (sm_100) =====

	.target	sm_100

	.elftype	@"ET_EXEC"


//--------------------- .note.nv.tkinfo           --------------------------
	.section	.note.nv.tkinfo,"",@"SHT_NOTE"
	.sectionflags	@"SHF_NOTE_NV_TKINFO"
	.tkinfo
        /*0018*/ 	.word	0x00000002
        /*0030*/ 	.string	""
        /*0030*/ 	.string	"ptxas"
        /*0030*/ 	.string	"Cuda compilation tools, release 13.0, V13.0.88"
        /*0030*/ 	.string	"Build cuda_13.0.r13.0/compiler.36424714_0"
        /*0030*/ 	.string	"-arch sm_100 -m 64 "



//--------------------- .note.nv.cuinfo           --------------------------
	.section	.note.nv.cuinfo,"",@"SHT_NOTE"
	.sectionflags	@"SHF_NOTE_NV_CUINFO"
        /*0018*/ 	.short	0x0002
        /*001a*/ 	.short	0x0064
        /*001c*/ 	.short	0x0082
	.zero		2


//--------------------- .nv.info                  --------------------------
	.section	.nv.info,"",@"SHT_CUDA_INFO"
	.align	4


	//----- nvinfo : EIATTR_REGCOUNT
	.align		4
        /*0000*/ 	.byte	0x04, 0x2f
        /*0002*/ 	.short	(.L_1 - .L_0)
	.align		4
.L_0:
        /*0004*/ 	.word	index@(_Z15matrix_multiplyPiS_S_m)
        /*0008*/ 	.word	0x00000020


	//----- nvinfo : EIATTR_FRAME_SIZE
	.align		4
.L_1:
        /*000c*/ 	.byte	0x04, 0x11
        /*000e*/ 	.short	(.L_3 - .L_2)
	.align		4
.L_2:
        /*0010*/ 	.word	index@(_Z15matrix_multiplyPiS_S_m)
        /*0014*/ 	.word	0x00000000


	//----- nvinfo : EIATTR_MIN_STACK_SIZE
	.align		4
.L_3:
        /*0018*/ 	.byte	0x04, 0x12
        /*001a*/ 	.short	(.L_5 - .L_4)
	.align		4
.L_4:
        /*001c*/ 	.word	index@(_Z15matrix_multiplyPiS_S_m)
        /*0020*/ 	.word	0x00000000
.L_5:


//--------------------- .nv.compat                --------------------------
	.section	.nv.compat,"",@"SHT_CUDA_COMPAT_INFO"
	.align	4
        /*0000*/ 	.byte	0x02, 0x09, 0x00, 0x00, 0x02, 0x02, 0x01, 0x00, 0x02, 0x05, 0x05, 0x00, 0x03, 0x07, 0x01, 0x01
        /*0010*/ 	.byte	0x02, 0x03, 0x00, 0x00, 0x02, 0x06, 0x01, 0x00, 0x04, 0x0b, 0x08, 0x00, 0x09, 0x00, 0x00, 0x00
        /*0020*/ 	.byte	0x00, 0x00, 0x00, 0x00


//--------------------- .nv.info._Z15matrix_multiplyPiS_S_m --------------------------
	.section	.nv.info._Z15matrix_multiplyPiS_S_m,"",@"SHT_CUDA_INFO"
	.sectionflags	@""
	.align	4


	//----- nvinfo : EIATTR_CUDA_API_VERSION
	.align		4
        /*0000*/ 	.byte	0x04, 0x37
        /*0002*/ 	.short	(.L_7 - .L_6)
.L_6:
        /*0004*/ 	.word	0x00000082


	//----- nvinfo : EIATTR_KPARAM_INFO
	.align		4
.L_7:
        /*0008*/ 	.byte	0x04, 0x17
        /*000a*/ 	.short	(.L_9 - .L_8)
.L_8:
        /*000c*/ 	.word	0x00000000
        /*0010*/ 	.short	0x0003
        /*0012*/ 	.short	0x0018
        /*0014*/ 	.byte	0x00, 0xf0, 0x21, 0x00


	//----- nvinfo : EIATTR_KPARAM_INFO
	.align		4
.L_9:
        /*0018*/ 	.byte	0x04, 0x17
        /*001a*/ 	.short	(.L_11 - .L_10)
.L_10:
        /*001c*/ 	.word	0x00000000
        /*0020*/ 	.short	0x0002
        /*0022*/ 	.short	0x0010
        /*0024*/ 	.byte	0x00, 0xf5, 0x21, 0x00


	//----- nvinfo : EIATTR_KPARAM_INFO
	.align		4
.L_11:
        /*0028*/ 	.byte	0x04, 0x17
        /*002a*/ 	.short	(.L_13 - .L_12)
.L_12:
        /*002c*/ 	.word	0x00000000
        /*0030*/ 	.short	0x0001
        /*0032*/ 	.short	0x0008
        /*0034*/ 	.byte	0x00, 0xf5, 0x21, 0x00


	//----- nvinfo : EIATTR_KPARAM_INFO
	.align		4
.L_13:
        /*0038*/ 	.byte	0x04, 0x17
        /*003a*/ 	.short	(.L_15 - .L_14)
.L_14:
        /*003c*/ 	.word	0x00000000
        /*0040*/ 	.short	0x0000
        /*0042*/ 	.short	0x0000
        /*0044*/ 	.byte	0x00, 0xf5, 0x21, 0x00


	//----- nvinfo : EIATTR_SPARSE_MMA_MASK
	.align		4
.L_15:
        /*0048*/ 	.byte	0x03, 0x50
        /*004a*/ 	.short	0x0000


	//----- nvinfo : EIATTR_MAXREG_COUNT
	.align		4
        /*004c*/ 	.byte	0x03, 0x1b
        /*004e*/ 	.short	0x00ff


	//----- nvinfo : EIATTR_NUM_BARRIERS
	.align		4
        /*0050*/ 	.byte	0x02, 0x4c
        /*0052*/ 	.byte	0x01
	.zero		1


	//----- nvinfo : EIATTR_MERCURY_ISA_VERSION
	.align		4
        /*0054*/ 	.byte	0x03, 0x5f
        /*0056*/ 	.short	0x0101


	//----- nvinfo : EIATTR_VRC_CTA_INIT_COUNT
	.align		4
        /*0058*/ 	.byte	0x02, 0x4a
	.zero		1
	.zero		1


	//----- nvinfo : EIATTR_EXIT_INSTR_OFFSETS
	.align		4
        /*005c*/ 	.byte	0x04, 0x1c
        /*005e*/ 	.short	(.L_17 - .L_16)


	//   ....[0]....
.L_16:
        /*0060*/ 	.word	0x00000e80


	//----- nvinfo : EIATTR_CBANK_PARAM_SIZE
	.align		4
.L_17:
        /*0064*/ 	.byte	0x03, 0x19
        /*0066*/ 	.short	0x0020


	//----- nvinfo : EIATTR_PARAM_CBANK
	.align		4
        /*0068*/ 	.byte	0x04, 0x0a
        /*006a*/ 	.short	(.L_19 - .L_18)
	.align		4
.L_18:
        /*006c*/ 	.word	index@(.nv.constant0._Z15matrix_multiplyPiS_S_m)
        /*0070*/ 	.short	0x0380
        /*0072*/ 	.short	0x0020


	//----- nvinfo : EIATTR_SW_WAR
	.align		4
.L_19:
        /*0074*/ 	.byte	0x04, 0x36
        /*0076*/ 	.short	(.L_21 - .L_20)
.L_20:
        /*0078*/ 	.word	0x00000008
.L_21:


//--------------------- .nv.callgraph             --------------------------
	.section	.nv.callgraph,"",@"SHT_CUDA_CALLGRAPH"
	.align	4
	.sectionentsize	8
	.align		4
        /*0000*/ 	.word	0x00000000
	.align		4
        /*0004*/ 	.word	0xffffffff
	.align		4
        /*0008*/ 	.word	0x00000000
	.align		4
        /*000c*/ 	.word	0xfffffffe
	.align		4
        /*0010*/ 	.word	0x00000000
	.align		4
        /*0014*/ 	.word	0xfffffffd
	.align		4
        /*0018*/ 	.word	0x00000000
	.align		4
        /*001c*/ 	.word	0xfffffffc


//--------------------- .text._Z15matrix_multiplyPiS_S_m --------------------------
	.section	.text._Z15matrix_multiplyPiS_S_m,"ax",@progbits
	.align	128
        .global         _Z15matrix_multiplyPiS_S_m
        .type           _Z15matrix_multiplyPiS_S_m,@function
        .size           _Z15matrix_multiplyPiS_S_m,(.L_x_4 - _Z15matrix_multiplyPiS_S_m)
        .other          _Z15matrix_multiplyPiS_S_m,@"STO_CUDA_ENTRY STV_DEFAULT"
_Z15matrix_multiplyPiS_S_m:
.text._Z15matrix_multiplyPiS_S_m:
[----:B------:R-:W-:Y:S01]  /*0000*/  LDC R1, c[0x0][0x37c] ;  /* 0x0000df00ff017b82 */ /* 0x000fe20000000800 */
[----:B------:R-:W0:Y:S01]  /*0010*/  LDCU.64 UR12, c[0x0][0x398] ;  /* 0x00007300ff0c77ac */ /* 0x000e220008000a00 */
[----:B------:R-:W1:Y:S06]  /*0020*/  S2R R0, SR_TID.Y ;  /* 0x0000000000007919 */ /* 0x000e6c0000002200 */
[----:B------:R-:W1:Y:S01]  /*0030*/  S2UR UR4, SR_CTAID.Y ;  /* 0x00000000000479c3 */ /* 0x000e620000002600 */
[----:B------:R-:W-:Y:S01]  /*0040*/  HFMA2 R27, -RZ, RZ, 0, 0 ;  /* 0x00000000ff1b7431 */ /* 0x000fe200000001ff */
[----:B------:R-:W2:Y:S06]  /*0050*/  LDCU.64 UR10, c[0x0][0x358] ;  /* 0x00006b00ff0a77ac */ /* 0x000eac0008000a00 */
[----:B------:R-:W1:Y:S01]  /*0060*/  LDC R21, c[0x0][0x364] ;  /* 0x0000d900ff157b82 */ /* 0x000e620000000800 */
[----:B0-----:R-:W-:-:S04]  /*0070*/  UISETP.GE.U32.AND UP0, UPT, UR12, 0x10, UPT ;  /* 0x000000100c00788c */ /* 0x001fc8000bf06070 */
[----:B------:R-:W-:Y:S01]  /*0080*/  UISETP.GE.U32.AND.EX UP0, UPT, UR13, URZ, UPT, UP0 ;  /* 0x000000ff0d00728c */ /* 0x000fe2000bf06100 */
[----:B-1----:R-:W-:-:S08]  /*0090*/  IMAD R21, R21, UR4, R0 ;  /* 0x0000000415157c24 */ /* 0x002fd0000f8e0200 */
[----:B--2---:R-:W-:Y:S05]  /*00a0*/  BRA.U !UP0, `(.L_x_0) ;  /* 0x0000000d08487547 */ /* 0x004fea000b800000 */
[----:B------:R-:W0:Y:S01]  /*00b0*/  S2UR UR6, SR_CgaCtaId ;  /* 0x00000000000679c3 */ /* 0x000e220000008800 */
[----:B------:R-:W1:Y:S01]  /*00c0*/  S2R R2, SR_TID.X ;  /* 0x0000000000027919 */ /* 0x000e620000002100 */
[----:B------:R-:W-:Y:S01]  /*00d0*/  USHF.R.U64 UR7, UR12, 0x4, UR13 ;  /* 0x000000040c077899 */ /* 0x000fe2000800120d */
[----:B------:R-:W-:Y:S01]  /*00e0*/  MOV R27, RZ ;  /* 0x000000ff001b7202 */ /* 0x000fe20000000f00 */
[----:B------:R-:W-:Y:S02]  /*00f0*/  USHF.R.U32.HI UR8, URZ, 0x4, UR13 ;  /* 0x00000004ff087899 */ /* 0x000fe4000801160d */
[----:B------:R-:W-:Y:S01]  /*0100*/  UISETP.NE.U32.AND UP0, UPT, UR7, 0x1, UPT ;  /* 0x000000010700788c */ /* 0x000fe2000bf05070 */
[----:B------:R-:W-:-:S03]  /*0110*/  UMOV UR5, 0x400 ;  /* 0x0000040000057882 */ /* 0x000fc60000000000 */
[----:B------:R-:W-:Y:S02]  /*0120*/  UISETP.NE.AND.EX UP0, UPT, UR8, URZ, UPT, UP0 ;  /* 0x000000ff0800728c */ /* 0x000fe4000bf05300 */
[----:B0-----:R-:W-:-:S06]  /*0130*/  ULEA UR4, UR6, UR5, 0x18 ;  /* 0x0000000506047291 */ /* 0x001fcc000f8ec0ff */
[----:B------:R-:W-:Y:S01]  /*0140*/  LEA R19, R0, UR4, 0x6 ;  /* 0x0000000400137c11 */ /* 0x000fe2000f8e30ff */
[----:B------:R-:W-:Y:S01]  /*0150*/  UMOV UR4, URZ ;  /* 0x000000ff00047c82 */ /* 0x000fe20008000000 */
[----:B------:R-:W-:Y:S05]  /*0160*/  BRA.U !UP0, `(.L_x_1) ;  /* 0x0000000908107547 */ /* 0x000fea000b800000 */
[----:B------:R-:W0:Y:S01]  /*0170*/  S2UR UR9, SR_CTAID.X ;  /* 0x00000000000979c3 */ /* 0x000e220000002500 */
[----:B------:R-:W-:Y:S01]  /*0180*/  UIADD3 UR5, UPT, UPT, UR5, 0x400, URZ ;  /* 0x0000040005057890 */ /* 0x000fe2000fffe0ff */
[----:B------:R-:W-:Y:S01]  /*0190*/  MOV R27, RZ ;  /* 0x000000ff001b7202 */ /* 0x000fe20000000f00 */
[----:B------:R-:W2:Y:S01]  /*01a0*/  LDCU.128 UR16, c[0x0][0x380] ;  /* 0x00007000ff1077ac */ /* 0x000ea20008000c00 */
[----:B-1----:R-:W-:Y:S02]  /*01b0*/  MOV R20, R2 ;  /* 0x0000000200147202 */ /* 0x002fe40000000f00 */
[----:B------:R-:W-:Y:S01]  /*01c0*/  MOV R18, R0 ;  /* 0x0000000000127202 */ /* 0x000fe20000000f00 */
[----:B------:R-:W-:Y:S01]  /*01d0*/  ULEA UR5, UR6, UR5, 0x18 ;  /* 0x0000000506057291 */ /* 0x000fe2000f8ec0ff */
[----:B------:R-:W-:Y:S01]  /*01e0*/  LEA R17, R2, R19, 0x2 ;  /* 0x0000001302117211 */ /* 0x000fe200078e10ff */
[----:B------:R-:W-:Y:S02]  /*01f0*/  ULOP3.LUT UR7, UR7, 0xfffffffe, URZ, 0xc0, !UPT ;  /* 0xfffffffe07077892 */ /* 0x000fe4000f8ec0ff */
[----:B------:R-:W-:-:S02]  /*0200*/  ULOP3.LUT UR8, UR8, 0xfffffff, URZ, 0xc0, !UPT ;  /* 0x0fffffff08087892 */ /* 0x000fc4000f8ec0ff */
[----:B------:R-:W-:Y:S01]  /*0210*/  LEA R3, R2, UR5, 0x2 ;  /* 0x0000000502037c11 */ /* 0x000fe2000f8e10ff */
[----:B------:R-:W-:-:S03]  /*0220*/  UMOV UR4, 0x10 ;  /* 0x0000001000047882 */ /* 0x000fc60000000000 */
[----:B------:R-:W-:-:S07]  /*0230*/  LEA R16, R0, R3, 0x6 ;  /* 0x0000000300107211 */ /* 0x000fce00078e30ff */
.L_x_2:
[----:B------:R-:W0:Y:S01]  /*0240*/  LDC R13, c[0x0][0x360] ;  /* 0x0000d800ff0d7b82 */ /* 0x000e220000000800 */
[----:B------:R-:W-:Y:S01]  /*0250*/  HFMA2 R5, -RZ, RZ, 0, 0 ;  /* 0x00000000ff057431 */ /* 0x000fe200000001ff */
[----:B------:R-:W-:Y:S01]  /*0260*/  MOV R4, R20 ;  /* 0x0000001400047202 */ /* 0x000fe20000000f00 */
[----:B------:R-:W-:-:S04]  /*0270*/  IMAD R15, R21, UR13, RZ ;  /* 0x0000000d150f7c24 */ /* 0x000fc8000f8e02ff */
[----:B------:R-:W-:-:S05]  /*0280*/  IMAD.WIDE.U32 R8, R21, UR12, R4 ;  /* 0x0000000c15087c25 */ /* 0x000fca000f8e0004 */
[----:B------:R-:W-:Y:S02]  /*0290*/  IADD3 R7, PT, PT, R9, R15, RZ ;  /* 0x0000000f09077210 */ /* 0x000fe40007ffe0ff */
[----:B--2---:R-:W-:-:S04]  /*02a0*/  LEA R6, P0, R8, UR16, 0x2 ;  /* 0x0000001008067c11 */ /* 0x004fc8000f8010ff */
[----:B------:R-:W-:Y:S01]  /*02b0*/  LEA.HI.X R7, R8, UR17, R7, 0x2, P0 ;  /* 0x0000001108077c11 */ /* 0x000fe200080f1407 */
[----:B0-----:R-:W-:-:S04]  /*02c0*/  IMAD R12, R13, UR9, R2 ;  /* 0x000000090d0c7c24 */ /* 0x001fc8000f8e0202 */
[----:B------:R-:W2:Y:S01]  /*02d0*/  LDG.E R24, desc[UR10][R6.64] ;  /* 0x0000000a06187981 */ /* 0x000ea2000c1e1900 */
[----:B------:R-:W-:-:S03]  /*02e0*/  SHF.R.S32.HI R13, RZ, 0x1f, R12 ;  /* 0x0000001fff0d7819 */ /* 0x000fc6000001140c */
[----:B------:R-:W-:-:S04]  /*02f0*/  IMAD.WIDE.U32 R4, R18, UR12, R12 ;  /* 0x0000000c12047c25 */ /* 0x000fc8000f8e000c */
[----:B------:R-:W-:Y:S01]  /*0300*/  IMAD R5, R18, UR13, R5 ;  /* 0x0000000d12057c24 */ /* 0x000fe2000f8e0205 */
[----:B------:R-:W-:-:S04]  /*0310*/  LEA R22, P1, R4, UR18, 0x2 ;  /* 0x0000001204167c11 */ /* 0x000fc8000f8210ff */
[----:B------:R-:W-:-:S06]  /*0320*/  LEA.HI.X R23, R4, UR19, R5, 0x2, P1 ;  /* 0x0000001304177c11 */ /* 0x000fcc00088f1405 */
[----:B------:R-:W3:Y:S01]  /*0330*/  LDG.E R23, desc[UR10][R22.64] ;  /* 0x0000000a16177981 */ /* 0x000ee2000c1e1900 */
[----:B------:R-:W-:-:S03]  /*0340*/  UIADD3 UR5, UPT, UPT, UR4, -0x10, URZ ;  /* 0xfffffff004057890 */ /* 0x000fc6000fffe0ff */
[----:B--2---:R-:W-:Y:S04]  /*0350*/  STS [R17], R24 ;  /* 0x0000001811007388 */ /* 0x004fe80000000800 */
[----:B---3--:R-:W-:Y:S01]  /*0360*/  STS [R16], R23 ;  /* 0x0000001710007388 */ /* 0x008fe20000000800 */
[----:B------:R-:W-:Y:S06]  /*0370*/  BAR.SYNC.DEFER_BLOCKING 0x0 ;  /* 0x0000000000007b1d */ /* 0x000fec0000010000 */
[----:B------:R-:W-:Y:S04]  /*0380*/  LDS R26, [R3] ;  /* 0x00000000031a7984 */ /* 0x000fe80000000800 */
[----:B------:R-:W0:Y:S04]  /*0390*/  LDS.128 R8, [R19] ;  /* 0x0000000013087984 */ /* 0x000e280000000c00 */
[----:B------:R-:W1:Y:S04]  /*03a0*/  LDS R28, [R3+0x40] ;  /* 0x00004000031c7984 */ /* 0x000e680000000800 */
[----:B------:R-:W2:Y:S04]  /*03b0*/  LDS R29, [R3+0x80] ;  /* 0x00008000031d7984 */ /* 0x000ea80000000800 */
[----:B------:R-:W3:Y:S04]  /*03c0*/  LDS R14, [R3+0xc0] ;  /* 0x0000c000030e7984 */ /* 0x000ee80000000800 */
[----:B------:R-:W-:Y:S04]  /*03d0*/  LDS R25, [R3+0x100] ;  /* 0x0001000003197984 */ /* 0x000fe80000000800 */
[----:B------:R-:W4:Y:S04]  /*03e0*/  LDS.128 R4, [R19+0x10] ;  /* 0x0000100013047984 */ /* 0x000f280000000c00 */
[----:B------:R-:W5:Y:S04]  /*03f0*/  LDS R24, [R3+0x140] ;  /* 0x0001400003187984 */ /* 0x000f680000000800 */
[----:B------:R-:W-:Y:S04]  /*0400*/  LDS R22, [R3+0x1c0] ;  /* 0x0001c00003167984 */ /* 0x000fe80000000800 */
[----:B------:R-:W-:Y:S01]  /*0410*/  LDS R23, [R3+0x200] ;  /* 0x0002000003177984 */ /* 0x000fe20000000800 */
[----:B0-----:R-:W-:-:S03]  /*0420*/  IMAD R8, R8, R26, R27 ;  /* 0x0000001a08087224 */ /* 0x001fc600078e021b */
[----:B------:R-:W0:Y:S01]  /*0430*/  LDS R27, [R3+0x180] ;  /* 0x00018000031b7984 */ /* 0x000e220000000800 */
[----:B-1----:R-:W-:-:S04]  /*0440*/  IMAD R8, R28, R9, R8 ;  /* 0x000000091c087224 */ /* 0x002fc800078e0208 */
[----:B--2---:R-:W-:Y:S02]  /*0450*/  IMAD R8, R29, R10, R8 ;  /* 0x0000000a1d087224 */ /* 0x004fe400078e0208 */
[----:B------:R-:W-:Y:S02]  /*0460*/  LDS R29, [R3+0x300] ;  /* 0x00030000031d7984 */ /* 0x000fe40000000800 */
[----:B---3--:R-:W-:Y:S02]  /*0470*/  IMAD R14, R14, R11, R8 ;  /* 0x0000000b0e0e7224 */ /* 0x008fe400078e0208 */
[----:B------:R-:W1:Y:S02]  /*0480*/  LDS.128 R8, [R19+0x20] ;  /* 0x0000200013087984 */ /* 0x000e640000000c00 */
[----:B----4-:R-:W-:Y:S02]  /*0490*/  IMAD R4, R4, R25, R14 ;  /* 0x0000001904047224 */ /* 0x010fe400078e020e */
[----:B------:R-:W2:Y:S04]  /*04a0*/  LDS R14, [R3+0x240] ;  /* 0x00024000030e7984 */ /* 0x000ea80000000800 */
[----:B------:R-:W3:Y:S01]  /*04b0*/  LDS R25, [R3+0x280] ;  /* 0x0002800003197984 */ /* 0x000ee20000000800 */
[----:B-----5:R-:W-:Y:S01]  /*04c0*/  IMAD R5, R24, R5, R4 ;  /* 0x0000000518057224 */ /* 0x020fe200078e0204 */
[----:B------:R-:W-:-:S02]  /*04d0*/  IADD3 R4, P0, PT, R2, UR5, RZ ;  /* 0x0000000502047c10 */ /* 0x000fc4000ff1e0ff */
[----:B------:R-:W-:Y:S01]  /*04e0*/  LDS R24, [R3+0x3c0] ;  /* 0x0003c00003187984 */ /* 0x000fe20000000800 */
[----:B0-----:R-:W-:Y:S01]  /*04f0*/  IMAD R6, R27, R6, R5 ;  /* 0x000000061b067224 */ /* 0x001fe200078e0205 */
[----:B------:R-:W-:Y:S02]  /*0500*/  IADD3.X R5, PT, PT, RZ, RZ, RZ, P0, !PT ;  /* 0x000000ffff057210 */ /* 0x000fe400007fe4ff */
[----:B------:R-:W-:Y:S01]  /*0510*/  IADD3 R27, PT, PT, R18, 0x10, RZ ;  /* 0x00000010121b7810 */ /* 0x000fe20007ffe0ff */
[----:B------:R-:W-:Y:S02]  /*0520*/  IMAD R6, R22, R7, R6 ;  /* 0x0000000716067224 */ /* 0x000fe400078e0206 */
[----:B------:R-:W-:-:S04]  /*0530*/  IMAD.WIDE.U32 R4, R21, UR12, R4 ;  /* 0x0000000c15047c25 */ /* 0x000fc8000f8e0004 */
[----:B------:R-:W-:Y:S01]  /*0540*/  IMAD.WIDE.U32 R12, R27, UR12, R12 ;  /* 0x0000000c1b0c7c25 */ /* 0x000fe2000f8e000c */
[----:B------:R-:W-:-:S03]  /*0550*/  IADD3 R15, PT, PT, R15, R5, RZ ;  /* 0x000000050f0f7210 */ /* 0x000fc60007ffe0ff */
[----:B-1----:R-:W-:Y:S01]  /*0560*/  IMAD R6, R8, R23, R6 ;  /* 0x0000001708067224 */ /* 0x002fe200078e0206 */
[----:B------:R-:W-:Y:S01]  /*0570*/  LEA R26, P0, R4, UR16, 0x2 ;  /* 0x00000010041a7c11 */ /* 0x000fe2000f8010ff */
[----:B------:R-:W-:Y:S01]  /*0580*/  IMAD R5, R27, UR13, R13 ;  /* 0x0000000d1b057c24 */ /* 0x000fe2000f8e020d */
[----:B------:R-:W-:Y:S01]  /*0590*/  LEA R22, P1, R12, UR18, 0x2 ;  /* 0x000000120c167c11 */ /* 0x000fe2000f8210ff */
[----:B------:R-:W-:Y:S01]  /*05a0*/  LDS R8, [R3+0x340] ;  /* 0x0003400003087984 */ /* 0x000fe20000000800 */
[----:B--2---:R-:W-:Y:S01]  /*05b0*/  IMAD R6, R14, R9, R6 ;  /* 0x000000090e067224 */ /* 0x004fe200078e0206 */
[----:B------:R-:W-:Y:S02]  /*05c0*/  LEA.HI.X R27, R4, UR17, R15, 0x2, P0 ;  /* 0x00000011041b7c11 */ /* 0x000fe400080f140f */
[----:B------:R-:W-:Y:S01]  /*05d0*/  LDS R9, [R3+0x380] ;  /* 0x0003800003097984 */ /* 0x000fe20000000800 */
[----:B------:R-:W-:Y:S01]  /*05e0*/  LEA.HI.X R23, R12, UR19, R5, 0x2, P1 ;  /* 0x000000130c177c11 */ /* 0x000fe200088f1405 */
[----:B---3--:R-:W-:-:S02]  /*05f0*/  IMAD R28, R25, R10, R6 ;  /* 0x0000000a191c7224 */ /* 0x008fc400078e0206 */
[----:B------:R-:W0:Y:S04]  /*0600*/  LDS R10, [R3+0x2c0] ;  /* 0x0002c000030a7984 */ /* 0x000e280000000800 */
[----:B------:R-:W1:Y:S01]  /*0610*/  LDS.128 R12, [R19+0x30] ;  /* 0x00003000130c7984 */ /* 0x000e620000000c00 */
[----:B------:R-:W-:Y:S06]  /*0620*/  BAR.SYNC.DEFER_BLOCKING 0x0 ;  /* 0x0000000000007b1d */ /* 0x000fec0000010000 */
[----:B------:R-:W2:Y:S04]  /*0630*/  LDG.E R27, desc[UR10][R26.64+0x40] ;  /* 0x0000400a1a1b7981 */ /* 0x000ea8000c1e1900 */
[----:B------:R-:W3:Y:S01]  /*0640*/  LDG.E R23, desc[UR10][R22.64] ;  /* 0x0000000a16177981 */ /* 0x000ee2000c1e1900 */
[----:B0-----:R-:W-:-:S04]  /*0650*/  IMAD R10, R10, R11, R28 ;  /* 0x0000000b0a0a7224 */ /* 0x001fc800078e021c */
[----:B-1----:R-:W-:-:S04]  /*0660*/  IMAD R10, R12, R29, R10 ;  /* 0x0000001d0c0a7224 */ /* 0x002fc800078e020a */
[----:B------:R-:W-:-:S04]  /*0670*/  IMAD R8, R8, R13, R10 ;  /* 0x0000000d08087224 */ /* 0x000fc800078e020a */
[----:B------:R-:W-:-:S04]  /*0680*/  IMAD R14, R9, R14, R8 ;  /* 0x0000000e090e7224 */ /* 0x000fc800078e0208 */
[----:B------:R-:W-:Y:S01]  /*0690*/  IMAD R14, R24, R15, R14 ;  /* 0x0000000f180e7224 */ /* 0x000fe200078e020e */
[----:B------:R-:W-:-:S04]  /*06a0*/  UIADD3 UR7, UP0, UPT, UR7, -0x2, URZ ;  /* 0xfffffffe07077890 */ /* 0x000fc8000ff1e0ff */
[----:B------:R-:W-:Y:S02]  /*06b0*/  UIADD3.X UR8, UPT, UPT, UR8, -0x1, URZ, UP0, !UPT ;  /* 0xffffffff08087890 */ /* 0x000fe400087fe4ff */
[----:B------:R-:W-:-:S04]  /*06c0*/  UISETP.NE.U32.AND UP0, UPT, UR7, URZ, UPT ;  /* 0x000000ff0700728c */ /* 0x000fc8000bf05070 */
[----:B------:R-:W-:Y:S01]  /*06d0*/  UISETP.NE.AND.EX UP0, UPT, UR8, URZ, UPT, UP0 ;  /* 0x000000ff0800728c */ /* 0x000fe2000bf05300 */
[----:B------:R-:W-:Y:S02]  /*06e0*/  IADD3 R20, PT, PT, R20, 0x20, RZ ;  /* 0x0000002014147810 */ /* 0x000fe40007ffe0ff */
[----:B------:R-:W-:Y:S01]  /*06f0*/  IADD3 R18, PT, PT, R18, 0x20, RZ ;  /* 0x0000002012127810 */ /* 0x000fe20007ffe0ff */
[----:B------:R-:W-:Y:S01]  /*0700*/  UIADD3 UR4, UPT, UPT, UR4, 0x20, URZ ;  /* 0x0000002004047890 */ /* 0x000fe2000fffe0ff */
        /* <DEDUP_REMOVED lines=11> */
[----:B------:R-:W5:Y:S04]  /*07c0*/  LDS R27, [R3+0x180] ;  /* 0x00018000031b7984 */ /* 0x000f680000000800 */
[----:B------:R-:W5:Y:S01]  /*07d0*/  LDS R22, [R3+0x1c0] ;  /* 0x0001c00003167984 */ /* 0x000f620000000800 */
[----:B0-----:R-:W-:-:S03]  /*07e0*/  IMAD R4, R4, R25, R14 ;  /* 0x0000001904047224 */ /* 0x001fc600078e020e */
[----:B------:R-:W-:Y:S01]  /*07f0*/  LDS R25, [R3+0x200] ;  /* 0x0002000003197984 */ /* 0x000fe20000000800 */
[----:B-1----:R-:W-:-:S03]  /*0800*/  IMAD R4, R28, R5, R4 ;  /* 0x000000051c047224 */ /* 0x002fc600078e0204 */
[----:B------:R-:W0:Y:S01]  /*0810*/  LDS.128 R12, [R19+0x20] ;  /* 0x00002000130c7984 */ /* 0x000e220000000c00 */
[----:B--2---:R-:W-:-:S04]  /*0820*/  IMAD R4, R29, R6, R4 ;  /* 0x000000061d047224 */ /* 0x004fc800078e0204 */
[----:B---3--:R-:W-:Y:S02]  /*0830*/  IMAD R4, R26, R7, R4 ;  /* 0x000000071a047224 */ /* 0x008fe400078e0204 */
[----:B------:R-:W1:Y:S02]  /*0840*/  LDS R26, [R3+0x240] ;  /* 0x00024000031a7984 */ /* 0x000e640000000800 */
[----:B----4-:R-:W-:Y:S02]  /*0850*/  IMAD R4, R8, R23, R4 ;  /* 0x0000001708047224 */ /* 0x010fe400078e0204 */
[----:B------:R-:W2:Y:S02]  /*0860*/  LDS R23, [R3+0x280] ;  /* 0x0002800003177984 */ /* 0x000ea40000000800 */
[----:B-----5:R-:W-:Y:S02]  /*0870*/  IMAD R4, R24, R9, R4 ;  /* 0x0000000918047224 */ /* 0x020fe400078e0204 */
[----:B------:R-:W3:Y:S02]  /*0880*/  LDS R8, [R3+0x2c0] ;  /* 0x0002c00003087984 */ /* 0x000ee40000000800 */
[----:B------:R-:W-:-:S02]  /*0890*/  IMAD R10, R27, R10, R4 ;  /* 0x0000000a1b0a7224 */ /* 0x000fc400078e0204 */
[----:B------:R-:W-:Y:S04]  /*08a0*/  LDS R9, [R3+0x300] ;  /* 0x0003000003097984 */ /* 0x000fe80000000800 */
[----:B------:R-:W4:Y:S01]  /*08b0*/  LDS.128 R4, [R19+0x30] ;  /* 0x0000300013047984 */ /* 0x000f220000000c00 */
[----:B------:R-:W-:-:S03]  /*08c0*/  IMAD R24, R22, R11, R10 ;  /* 0x0000000b16187224 */ /* 0x000fc600078e020a */
[----:B------:R-:W5:Y:S04]  /*08d0*/  LDS R22, [R3+0x340] ;  /* 0x0003400003167984 */ /* 0x000f680000000800 */
[----:B------:R-:W5:Y:S04]  /*08e0*/  LDS R11, [R3+0x380] ;  /* 0x00038000030b7984 */ /* 0x000f680000000800 */
[----:B------:R-:W5:Y:S01]  /*08f0*/  LDS R10, [R3+0x3c0] ;  /* 0x0003c000030a7984 */ /* 0x000f620000000800 */
[----:B0-----:R-:W-:-:S04]  /*0900*/  IMAD R12, R12, R25, R24 ;  /* 0x000000190c0c7224 */ /* 0x001fc800078e0218 */
[----:B-1----:R-:W-:-:S04]  /*0910*/  IMAD R12, R26, R13, R12 ;  /* 0x0000000d1a0c7224 */ /* 0x002fc800078e020c */
[----:B--2---:R-:W-:-:S04]  /*0920*/  IMAD R12, R23, R14, R12 ;  /* 0x0000000e170c7224 */ /* 0x004fc800078e020c */
[----:B---3--:R-:W-:-:S04]  /*0930*/  IMAD R8, R8, R15, R12 ;  /* 0x0000000f08087224 */ /* 0x008fc800078e020c */
[----:B----4-:R-:W-:-:S04]  /*0940*/  IMAD R4, R4, R9, R8 ;  /* 0x0000000904047224 */ /* 0x010fc800078e0208 */
[----:B-----5:R-:W-:-:S04]  /*0950*/  IMAD R4, R22, R5, R4 ;  /* 0x0000000516047224 */ /* 0x020fc800078e0204 */
[----:B------:R-:W-:-:S04]  /*0960*/  IMAD R4, R11, R6, R4 ;  /* 0x000000060b047224 */ /* 0x000fc800078e0204 */
[----:B------:R-:W-:Y:S01]  /*0970*/  IMAD R27, R10, R7, R4 ;  /* 0x000000070a1b7224 */ /* 0x000fe200078e0204 */
[----:B------:R-:W-:Y:S06]  /*0980*/  BAR.SYNC.DEFER_BLOCKING 0x0 ;  /* 0x0000000000007b1d */ /* 0x000fec0000010000 */
[----:B------:R-:W-:Y:S05]  /*0990*/  BRA.U UP0, `(.L_x_2) ;  /* 0xfffffff900287547 */ /* 0x000fea000b83ffff */
[----:B------:R-:W-:-:S12]  /*09a0*/  UIADD3 UR4, UPT, UPT, UR4, -0x10, URZ ;  /* 0xfffffff004047890 */ /* 0x000fd8000fffe0ff */
.L_x_1:
[----:B------:R-:W-:-:S09]  /*09b0*/  ULOP3.LUT UP0, URZ, UR12, 0x10, URZ, 0xc0, !UPT ;  /* 0x000000100cff7892 */ /* 0x000fd2000f80c0ff */
[----:B------:R-:W-:Y:S05]  /*09c0*/  BRA.U !UP0, `(.L_x_0) ;  /* 0x0000000508007547 */ /* 0x000fea000b800000 */
[----:B------:R-:W0:Y:S01]  /*09d0*/  S2UR UR5, SR_CTAID.X ;  /* 0x00000000000579c3 */ /* 0x000e220000002500 */
[----:B------:R-:W2:Y:S01]  /*09e0*/  LDCU.128 UR16, c[0x0][0x380] ;  /* 0x00007000ff1077ac */ /* 0x000ea20008000c00 */
[----:B-1----:R-:W-:Y:S02]  /*09f0*/  IADD3 R4, PT, PT, R2, UR4, RZ ;  /* 0x0000000402047c10 */ /* 0x002fe4000fffe0ff */
[----:B------:R-:W-:Y:S02]  /*0a00*/  MOV R5, RZ ;  /* 0x000000ff00057202 */ /* 0x000fe40000000f00 */
[----:B------:R-:W-:Y:S02]  /*0a10*/  IADD3 R3, PT, PT, R0, UR4, RZ ;  /* 0x0000000400037c10 */ /* 0x000fe4000fffe0ff */
[----:B------:R-:W0:Y:S01]  /*0a20*/  LDC R9, c[0x0][0x360] ;  /* 0x0000d800ff097b82 */ /* 0x000e220000000800 */
[----:B------:R-:W-:-:S04]  /*0a30*/  IMAD.WIDE.U32 R4, R21, UR12, R4 ;  /* 0x0000000c15047c25 */ /* 0x000fc8000f8e0004 */
[----:B------:R-:W-:Y:S01]  /*0a40*/  IMAD R5, R21, UR13, R5 ;  /* 0x0000000d15057c24 */ /* 0x000fe2000f8e0205 */
[----:B--2---:R-:W-:-:S04]  /*0a50*/  LEA R6, P0, R4, UR16, 0x2 ;  /* 0x0000001004067c11 */ /* 0x004fc8000f8010ff */
[----:B------:R-:W-:-:S05]  /*0a60*/  LEA.HI.X R7, R4, UR17, R5, 0x2, P0 ;  /* 0x0000001104077c11 */ /* 0x000fca00080f1405 */
[----:B------:R-:W2:Y:S01]  /*0a70*/  LDG.E R6, desc[UR10][R6.64] ;  /* 0x0000000a06067981 */ /* 0x000ea2000c1e1900 */
[----:B0-----:R-:W-:-:S05]  /*0a80*/  IMAD R8, R9, UR5, R2 ;  /* 0x0000000509087c24 */ /* 0x001fca000f8e0202 */
[----:B------:R-:W-:-:S03]  /*0a90*/  SHF.R.S32.HI R9, RZ, 0x1f, R8 ;  /* 0x0000001fff097819 */ /* 0x000fc60000011408 */
[----:B------:R-:W-:-:S04]  /*0aa0*/  IMAD.WIDE.U32 R8, R3, UR12, R8 ;  /* 0x0000000c03087c25 */ /* 0x000fc8000f8e0008 */
[----:B------:R-:W-:Y:S01]  /*0ab0*/  IMAD R3, R3, UR13, R9 ;  /* 0x0000000d03037c24 */ /* 0x000fe2000f8e0209 */
[----:B------:R-:W-:-:S04]  /*0ac0*/  LEA R10, P1, R8, UR18, 0x2 ;  /* 0x00000012080a7c11 */ /* 0x000fc8000f8210ff */
[----:B------:R-:W-:-:S05]  /*0ad0*/  LEA.HI.X R11, R8, UR19, R3, 0x2, P1 ;  /* 0x00000013080b7c11 */ /* 0x000fca00088f1403 */
[----:B------:R-:W3:Y:S01]  /*0ae0*/  LDG.E R4, desc[UR10][R10.64] ;  /* 0x0000000a0a047981 */ /* 0x000ee2000c1e1900 */
[----:B------:R-:W-:Y:S02]  /*0af0*/  UMOV UR4, 0x400 ;  /* 0x0000040000047882 */ /* 0x000fe40000000000 */
[----:B------:R-:W-:-:S04]  /*0b00*/  UIADD3 UR4, UPT, UPT, UR4, 0x400, URZ ;  /* 0x0000040004047890 */ /* 0x000fc8000fffe0ff */
[----:B------:R-:W-:Y:S01]  /*0b10*/  ULEA UR4, UR6, UR4, 0x18 ;  /* 0x0000000406047291 */ /* 0x000fe2000f8ec0ff */
[----:B------:R-:W-:-:S05]  /*0b20*/  LEA R5, R2, R19, 0x2 ;  /* 0x0000001302057211 */ /* 0x000fca00078e10ff */
[----:B------:R-:W-:-:S04]  /*0b30*/  LEA R3, R2, UR4, 0x2 ;  /* 0x0000000402037c11 */ /* 0x000fc8000f8e10ff */
[----:B------:R-:W-:Y:S01]  /*0b40*/  LEA R23, R0, R3, 0x6 ;  /* 0x0000000300177211 */ /* 0x000fe200078e30ff */
        /* <DEDUP_REMOVED lines=12> */
[----:B------:R-:W5:Y:S04]  /*0c10*/  LDS R2, [R3+0x1c0] ;  /* 0x0001c00003027984 */ /* 0x000f680000000800 */
[----:B------:R-:W-:Y:S04]  /*0c20*/  LDS R23, [R3+0x200] ;  /* 0x0002000003177984 */ /* 0x000fe80000000800 */
[----:B------:R-:W5:Y:S01]  /*0c30*/  LDS.128 R4, [R19+0x20] ;  /* 0x0000200013047984 */ /* 0x000f620000000c00 */
[----:B0-----:R-:W-:-:S03]  /*0c40*/  IMAD R18, R12, R18, R27 ;  /* 0x000000120c127224 */ /* 0x001fc600078e021b */
[----:B------:R-:W0:Y:S01]  /*0c50*/  LDS R12, [R3+0x240] ;  /* 0x00024000030c7984 */ /* 0x000e220000000800 */
[----:B-1----:R-:W-:-:S03]  /*0c60*/  IMAD R25, R20, R13, R18 ;  /* 0x0000000d14197224 */ /* 0x002fc600078e0212 */
[----:B------:R-:W1:Y:S01]  /*0c70*/  LDS R13, [R3+0x280] ;  /* 0x00028000030d7984 */ /* 0x000e620000000800 */
[----:B--2---:R-:W-:-:S03]  /*0c80*/  IMAD R22, R22, R14, R25 ;  /* 0x0000000e16167224 */ /* 0x004fc600078e0219 */
[----:B------:R-:W2:Y:S01]  /*0c90*/  LDS R14, [R3+0x2c0] ;  /* 0x0002c000030e7984 */ /* 0x000ea20000000800 */
[----:B---3--:R-:W-:-:S03]  /*0ca0*/  IMAD R22, R16, R15, R22 ;  /* 0x0000000f10167224 */ /* 0x008fc600078e0216 */
[----:B------:R-:W-:Y:S04]  /*0cb0*/  LDS R15, [R3+0x300] ;  /* 0x00030000030f7984 */ /* 0x000fe80000000800 */
[----:B------:R-:W3:Y:S01]  /*0cc0*/  LDS.128 R24, [R19+0x30] ;  /* 0x0000300013187984 */ /* 0x000ee20000000c00 */
[----:B----4-:R-:W-:-:S03]  /*0cd0*/  IMAD R8, R8, R17, R22 ;  /* 0x0000001108087224 */ /* 0x010fc600078e0216 */
[----:B------:R-:W4:Y:S01]  /*0ce0*/  LDS R16, [R3+0x340] ;  /* 0x0003400003107984 */ /* 0x000f220000000800 */
[----:B-----5:R-:W-:-:S03]  /*0cf0*/  IMAD R8, R0, R9, R8 ;  /* 0x0000000900087224 */ /* 0x020fc600078e0208 */
[----:B------:R-:W5:Y:S04]  /*0d00*/  LDS R17, [R3+0x380] ;  /* 0x0003800003117984 */ /* 0x000f680000000800 */
[----:B------:R-:W5:Y:S01]  /*0d10*/  LDS R0, [R3+0x3c0] ;  /* 0x0003c00003007984 */ /* 0x000f620000000800 */
[----:B------:R-:W-:-:S04]  /*0d20*/  IMAD R8, R29, R10, R8 ;  /* 0x0000000a1d087224 */ /* 0x000fc800078e0208 */
[----:B------:R-:W-:-:S04]  /*0d30*/  IMAD R2, R2, R11, R8 ;  /* 0x0000000b02027224 */ /* 0x000fc800078e0208 */
[----:B------:R-:W-:-:S04]  /*0d40*/  IMAD R2, R4, R23, R2 ;  /* 0x0000001704027224 */ /* 0x000fc800078e0202 */
[----:B0-----:R-:W-:-:S04]  /*0d50*/  IMAD R2, R12, R5, R2 ;  /* 0x000000050c027224 */ /* 0x001fc800078e0202 */
[----:B-1----:R-:W-:-:S04]  /*0d60*/  IMAD R2, R13, R6, R2 ;  /* 0x000000060d027224 */ /* 0x002fc800078e0202 */
[----:B--2---:R-:W-:-:S04]  /*0d70*/  IMAD R2, R14, R7, R2 ;  /* 0x000000070e027224 */ /* 0x004fc800078e0202 */
[----:B---3--:R-:W-:-:S04]  /*0d80*/  IMAD R2, R24, R15, R2 ;  /* 0x0000000f18027224 */ /* 0x008fc800078e0202 */
[----:B----4-:R-:W-:-:S04]  /*0d90*/  IMAD R2, R16, R25, R2 ;  /* 0x0000001910027224 */ /* 0x010fc800078e0202 */
[----:B-----5:R-:W-:-:S04]  /*0da0*/  IMAD R2, R17, R26, R2 ;  /* 0x0000001a11027224 */ /* 0x020fc800078e0202 */
[----:B------:R-:W-:Y:S01]  /*0db0*/  IMAD R27, R0, R27, R2 ;  /* 0x0000001b001b7224 */ /* 0x000fe200078e0202 */
[----:B------:R-:W-:Y:S06]  /*0dc0*/  BAR.SYNC.DEFER_BLOCKING 0x0 ;  /* 0x0000000000007b1d */ /* 0x000fec0000010000 */
.L_x_0:
[----:B------:R-:W0:Y:S01]  /*0dd0*/  S2R R3, SR_TID.X ;  /* 0x0000000000037919 */ /* 0x000e220000002100 */
[----:B------:R-:W0:Y:S01]  /*0de0*/  S2UR UR6, SR_CTAID.X ;  /* 0x00000000000679c3 */ /* 0x000e220000002500 */
[----:B------:R-:W2:Y:S07]  /*0df0*/  LDCU.64 UR4, c[0x0][0x390] ;  /* 0x00007200ff0477ac */ /* 0x000eae0008000a00 */
[----:B-1----:R-:W0:Y:S02]  /*0e00*/  LDC R2, c[0x0][0x360] ;  /* 0x0000d800ff027b82 */ /* 0x002e240000000800 */
[----:B0-----:R-:W-:-:S05]  /*0e10*/  IMAD R2, R2, UR6, R3 ;  /* 0x0000000602027c24 */ /* 0x001fca000f8e0203 */
[----:B------:R-:W-:-:S03]  /*0e20*/  SHF.R.S32.HI R3, RZ, 0x1f, R2 ;  /* 0x0000001fff037819 */ /* 0x000fc60000011402 */
[----:B------:R-:W-:-:S04]  /*0e30*/  IMAD.WIDE.U32 R2, R21, UR12, R2 ;  /* 0x0000000c15027c25 */ /* 0x000fc8000f8e0002 */
[----:B------:R-:W-:Y:S01]  /*0e40*/  IMAD R21, R21, UR13, R3 ;  /* 0x0000000d15157c24 */ /* 0x000fe2000f8e0203 */
[----:B--2---:R-:W-:-:S04]  /*0e50*/  LEA R4, P0, R2, UR4, 0x2 ;  /* 0x0000000402047c11 */ /* 0x004fc8000f8010ff */
[----:B------:R-:W-:-:S05]  /*0e60*/  LEA.HI.X R5, R2, UR5, R21, 0x2, P0 ;  /* 0x0000000502057c11 */ /* 0x000fca00080f1415 */
[----:B------:R-:W-:Y:S01]  /*0e70*/  STG.E desc[UR10][R4.64], R27 ;  /* 0x0000001b04007986 */ /* 0x000fe2000c10190a */
[----:B------:R-:W-:Y:S05]  /*0e80*/  EXIT ;  /* 0x000000000000794d */ /* 0x000fea0003800000 */
.L_x_3:
[----:B------:R-:W-:-:S00]  /*0e90*/  BRA `(.L_x_3) ;  /* 0xfffffffc00fc7947 */ /* 0x000fc0000383ffff */
[----:B------:R-:W-:-:S00]  /*0ea0*/  NOP ;  /* 0x0000000000007918 */ /* 0x000fc00000000000 */
        /* <DEDUP_REMOVED lines=13> */
.L_x_4:


//--------------------- .nv.shared._Z15matrix_multiplyPiS_S_m --------------------------
	.section	.nv.shared._Z15matrix_multiplyPiS_S_m,"aw",@nobits
	.sectionflags	@""
	.align	4
.nv.shared._Z15matrix_multiplyPiS_S_m:
	.zero		3072


//--------------------- .nv.shared.reserved.0     --------------------------
	.section	.nv.shared.reserved.0,"aw",@nobits
	.weak		__nv_reservedSMEM_offset_0_alias
	.size		__nv_reservedSMEM_offset_0_alias, 0, 64
	.other		__nv_reservedSMEM_offset_0_alias,@"STO_CUDA_RESERVED_SHARED STV_DEFAULT"
__nv_reservedSMEM_offset_0_alias:
	.zero		0
	.zero		64


//--------------------- .nv.constant0._Z15matrix_multiplyPiS_S_m --------------------------
	.section	.nv.constant0._Z15matrix_multiplyPiS_S_m,"a",@progbits
	.sectionflags	@""
	.align	4
.nv.constant0._Z15matrix_multiplyPiS_S_m:
	.zero		928


//--------------------- SYMBOLS --------------------------

	.type		.nv.reservedSmem.offset0,@object
	.size		.nv.reservedSmem.offset0,0x4
	.type		.nv.reservedSmem.cap,@object
	.size		.nv.reservedSmem.cap,0x4
